//
// Generated by NVIDIA NVVM Compiler
//
// Compiler Build ID: CL-36424714
// Cuda compilation tools, release 13.0, V13.0.88
// Based on NVVM 20.0.0
//

.version 9.0
.target sm_100
.address_size 64

	// .globl	_Z8MyKernelPfS_m

.visible .entry _Z8MyKernelPfS_m(
	.param .u64 .ptr .align 1 _Z8MyKernelPfS_m_param_0,
	.param .u64 .ptr .align 1 _Z8MyKernelPfS_m_param_1,
	.param .u64 _Z8MyKernelPfS_m_param_2
)
{
	.reg .pred 	%p<2>;
	.reg .b32 	%r<5>;
	.reg .b32 	%f<3>;
	.reg .b64 	%rd<11>;

	ld.param.u64 	%rd2, [_Z8MyKernelPfS_m_param_0];
	ld.param.u64 	%rd3, [_Z8MyKernelPfS_m_param_1];
	ld.param.u64 	%rd4, [_Z8MyKernelPfS_m_param_2];
	mov.u32 	%r1, %tid.x;
	mov.u32 	%r2, %ntid.x;
	mov.u32 	%r3, %ctaid.x;
	mad.lo.s32 	%r4, %r2, %r3, %r1;
	cvt.s64.s32 	%rd1, %r4;
	shr.u64 	%rd5, %rd4, 2;
	setp.lt.u64 	%p1, %rd5, %rd1;
	@%p1 bra 	$L__BB0_2;
	cvta.to.global.u64 	%rd6, %rd3;
	cvta.to.global.u64 	%rd7, %rd2;
	shl.b64 	%rd8, %rd1, 2;
	add.s64 	%rd9, %rd6, %rd8;
	ld.global.f32 	%f1, [%rd9];
	add.f32 	%f2, %f1, 0fC0A00000;
	add.s64 	%rd10, %rd7, %rd8;
	st.global.f32 	[%rd10], %f2;
$L__BB0_2:
	ret;

}


// ===== COMPILED SASS (sm_100) =====

	.target	sm_100

	.elftype	@"ET_EXEC"


//--------------------- .note.nv.tkinfo           --------------------------
	.section	.note.nv.tkinfo,"",@"SHT_NOTE"
	.sectionflags	@"SHF_NOTE_NV_TKINFO"
	.tkinfo
        /*0018*/ 	.word	0x00000002
        /*0030*/ 	.string	""
        /*0030*/ 	.string	"ptxas"
        /*0030*/ 	.string	"Cuda compilation tools, release 13.0, V13.0.88"
        /*0030*/ 	.string	"Build cuda_13.0.r13.0/compiler.36424714_0"
        /*0030*/ 	.string	"-arch sm_100 -m 64 "



//--------------------- .note.nv.cuinfo           --------------------------
	.section	.note.nv.cuinfo,"",@"SHT_NOTE"
	.sectionflags	@"SHF_NOTE_NV_CUINFO"
        /*0018*/ 	.short	0x0002
        /*001a*/ 	.short	0x0064
        /*001c*/ 	.short	0x0082
	.zero		2


//--------------------- .nv.info                  --------------------------
	.section	.nv.info,"",@"SHT_CUDA_INFO"
	.align	4


	//----- nvinfo : EIATTR_REGCOUNT
	.align		4
        /*0000*/ 	.byte	0x04, 0x2f
        /*0002*/ 	.short	(.L_1 - .L_0)
	.align		4
.L_0:
        /*0004*/ 	.word	index@(_Z8MyKernelPfS_m)
        /*0008*/ 	.word	0x0000000a


	//----- nvinfo : EIATTR_FRAME_SIZE
	.align		4
.L_1:
        /*000c*/ 	.byte	0x04, 0x11
        /*000e*/ 	.short	(.L_3 - .L_2)
	.align		4
.L_2:
        /*0010*/ 	.word	index@(_Z8MyKernelPfS_m)
        /*0014*/ 	.word	0x00000000


	//----- nvinfo : EIATTR_MIN_STACK_SIZE
	.align		4
.L_3:
        /*0018*/ 	.byte	0x04, 0x12
        /*001a*/ 	.short	(.L_5 - .L_4)
	.align		4
.L_4:
        /*001c*/ 	.word	index@(_Z8MyKernelPfS_m)
        /*0020*/ 	.word	0x00000000
.L_5:


//--------------------- .nv.compat                --------------------------
	.section	.nv.compat,"",@"SHT_CUDA_COMPAT_INFO"
	.align	4
        /*0000*/ 	.byte	0x02, 0x09, 0x00, 0x00, 0x02, 0x02, 0x01, 0x00, 0x02, 0x05, 0x05, 0x00, 0x03, 0x07, 0x01, 0x01
        /*0010*/ 	.byte	0x02, 0x03, 0x00, 0x00, 0x02, 0x06, 0x01, 0x00, 0x04, 0x0b, 0x08, 0x00, 0x09, 0x00, 0x00, 0x00
        /*0020*/ 	.byte	0x00, 0x00, 0x00, 0x00


//--------------------- .nv.info._Z8MyKernelPfS_m --------------------------
	.section	.nv.info._Z8MyKernelPfS_m,"",@"SHT_CUDA_INFO"
	.sectionflags	@""
	.align	4


	//----- nvinfo : EIATTR_CUDA_API_VERSION
	.align		4
        /*0000*/ 	.byte	0x04, 0x37
        /*0002*/ 	.short	(.L_7 - .L_6)
.L_6:
        /*0004*/ 	.word	0x00000082


	//----- nvinfo : EIATTR_KPARAM_INFO
	.align		4
.L_7:
        /*0008*/ 	.byte	0x04, 0x17
        /*000a*/ 	.short	(.L_9 - .L_8)
.L_8:
        /*000c*/ 	.word	0x00000000
        /*0010*/ 	.short	0x0002
        /*0012*/ 	.short	0x0010
        /*0014*/ 	.byte	0x00, 0xf0, 0x21, 0x00


	//----- nvinfo : EIATTR_KPARAM_INFO
	.align		4
.L_9:
        /*0018*/ 	.byte	0x04, 0x17
        /*001a*/ 	.short	(.L_11 - .L_10)
.L_10:
        /*001c*/ 	.word	0x00000000
        /*0020*/ 	.short	0x0001
        /*0022*/ 	.short	0x0008
        /*0024*/ 	.byte	0x00, 0xf5, 0x21, 0x00


	//----- nvinfo : EIATTR_KPARAM_INFO
	.align		4
.L_11:
        /*0028*/ 	.byte	0x04, 0x17
        /*002a*/ 	.short	(.L_13 - .L_12)
.L_12:
        /*002c*/ 	.word	0x00000000
        /*0030*/ 	.short	0x0000
        /*0032*/ 	.short	0x0000
        /*0034*/ 	.byte	0x00, 0xf5, 0x21, 0x00


	//----- nvinfo : EIATTR_SPARSE_MMA_MASK
	.align		4
.L_13:
        /*0038*/ 	.byte	0x03, 0x50
        /*003a*/ 	.short	0x0000


	//----- nvinfo : EIATTR_MAXREG_COUNT
	.align		4
        /*003c*/ 	.byte	0x03, 0x1b
        /*003e*/ 	.short	0x00ff


	//----- nvinfo : EIATTR_MERCURY_ISA_VERSION
	.align		4
        /*0040*/ 	.byte	0x03, 0x5f
        /*0042*/ 	.short	0x0101


	//----- nvinfo : EIATTR_VRC_CTA_INIT_COUNT
	.align		4
        /*0044*/ 	.byte	0x02, 0x4a
	.zero		1
	.zero		1


	//----- nvinfo : EIATTR_EXIT_INSTR_OFFSETS
	.align		4
        /*0048*/ 	.byte	0x04, 0x1c
        /*004a*/ 	.short	(.L_15 - .L_14)


	//   ....[0]....
.L_14:
        /*004c*/ 	.word	0x000000c0


	//   ....[1]....
        /*0050*/ 	.word	0x00000180


	//----- nvinfo : EIATTR_CBANK_PARAM_SIZE
	.align		4
.L_15:
        /*0054*/ 	.byte	0x03, 0x19
        /*0056*/ 	.short	0x0018


	//----- nvinfo : EIATTR_PARAM_CBANK
	.align		4
        /*0058*/ 	.byte	0x04, 0x0a
        /*005a*/ 	.short	(.L_17 - .L_16)
	.align		4
.L_16:
        /*005c*/ 	.word	index@(.nv.constant0._Z8MyKernelPfS_m)
        /*0060*/ 	.short	0x0380
        /*0062*/ 	.short	0x0018


	//----- nvinfo : EIATTR_SW_WAR
	.align		4
.L_17:
        /*0064*/ 	.byte	0x04, 0x36
        /*0066*/ 	.short	(.L_19 - .L_18)
.L_18:
        /*0068*/ 	.word	0x00000008
.L_19:


//--------------------- .nv.callgraph             --------------------------
	.section	.nv.callgraph,"",@"SHT_CUDA_CALLGRAPH"
	.align	4
	.sectionentsize	8
	.align		4
        /*0000*/ 	.word	0x00000000
	.align		4
        /*0004*/ 	.word	0xffffffff
	.align		4
        /*0008*/ 	.word	0x00000000
	.align		4
        /*000c*/ 	.word	0xfffffffe
	.align		4
        /*0010*/ 	.word	0x00000000
	.align		4
        /*0014*/ 	.word	0xfffffffd
	.align		4
        /*0018*/ 	.word	0x00000000
	.align		4
        /*001c*/ 	.word	0xfffffffc


//--------------------- .text._Z8MyKernelPfS_m    --------------------------
	.section	.text._Z8MyKernelPfS_m,"ax",@progbits
	.align	128
        .global         _Z8MyKernelPfS_m
        .type           _Z8MyKernelPfS_m,@function
        .size           _Z8MyKernelPfS_m,(.L_x_1 - _Z8MyKernelPfS_m)
        .other          _Z8MyKernelPfS_m,@"STO_CUDA_ENTRY STV_DEFAULT"
_Z8MyKernelPfS_m:
.text._Z8MyKernelPfS_m:
[----:B------:R-:W-:Y:S01]  /*0000*/  LDC R1, c[0x0][0x37c] ;  /* 0x0000df00ff017b82 */ /* 0x000fe20000000800 */
[----:B------:R-:W0:Y:S01]  /*0010*/  S2R R0, SR_TID.X ;  /* 0x0000000000007919 */ /* 0x000e220000002100 */
[----:B------:R-:W1:Y:S01]  /*0020*/  LDCU.64 UR4, c[0x0][0x390] ;  /* 0x00007200ff0477ac */ /* 0x000e620008000a00 */
[----:B------:R-:W0:Y:S01]  /*0030*/  S2R R3, SR_CTAID.X ;  /* 0x0000000000037919 */ /* 0x000e220000002500 */
[----:B------:R-:W0:Y:S01]  /*0040*/  LDCU UR6, c[0x0][0x360] ;  /* 0x00006c00ff0677ac */ /* 0x000e220008000800 */
[----:B-1----:R-:W-:Y:S02]  /*0050*/  USHF.R.U64 UR4, UR4, 0x2, UR5 ;  /* 0x0000000204047899 */ /* 0x002fe40008001205 */
[----:B------:R-:W-:-:S06]  /*0060*/  USHF.R.U32.HI UR5, URZ, 0x2, UR5 ;  /* 0x00000002ff057899 */ /* 0x000fcc0008011605 */
[----:B------:R-:W-:Y:S02]  /*0070*/  IMAD.U32 R2, RZ, RZ, UR5 ;  /* 0x00000005ff027e24 */ /* 0x000fe4000f8e00ff */
[----:B0-----:R-:W-:-:S05]  /*0080*/  IMAD R0, R3, UR6, R0 ;  /* 0x0000000603007c24 */ /* 0x001fca000f8e0200 */
[----:B------:R-:W-:Y:S02]  /*0090*/  ISETP.LE.U32.AND P0, PT, R0, UR4, PT ;  /* 0x0000000400007c0c */ /* 0x000fe4000bf03070 */
[----:B------:R-:W-:-:S04]  /*00a0*/  SHF.R.S32.HI R3, RZ, 0x1f, R0 ;  /* 0x0000001fff037819 */ /* 0x000fc80000011400 */
[----:B------:R-:W-:-:S13]  /*00b0*/  ISETP.GE.U32.AND.EX P0, PT, R2, R3, PT, P0 ;  /* 0x000000030200720c */ /* 0x000fda0003f06100 */
[----:B------:R-:W-:Y:S05]  /*00c0*/  @!P0 EXIT ;  /* 0x000000000000894d */ /* 0x000fea0003800000 */
[----:B------:R-:W0:Y:S01]  /*00d0*/  LDCU.128 UR8, c[0x0][0x380] ;  /* 0x00007000ff0877ac */ /* 0x000e220008000c00 */
[C---:B------:R-:W-:Y:S01]  /*00e0*/  IMAD.SHL.U32 R4, R0.reuse, 0x4, RZ ;  /* 0x0000000400047824 */ /* 0x040fe200078e00ff */
[----:B------:R-:W-:Y:S01]  /*00f0*/  SHF.L.U64.HI R0, R0, 0x2, R3 ;  /* 0x0000000200007819 */ /* 0x000fe20000010203 */
[----:B------:R-:W1:Y:S03]  /*0100*/  LDCU.64 UR4, c[0x0][0x358] ;  /* 0x00006b00ff0477ac */ /* 0x000e660008000a00 */
[----:B0-----:R-:W-:-:S04]  /*0110*/  IADD3 R2, P0, PT, R4, UR10, RZ ;  /* 0x0000000a04027c10 */ /* 0x001fc8000ff1e0ff */
[----:B------:R-:W-:-:S05]  /*0120*/  IADD3.X R3, PT, PT, R0, UR11, RZ, P0, !PT ;  /* 0x0000000b00037c10 */ /* 0x000fca00087fe4ff */
[----:B-1----:R-:W2:Y:S01]  /*0130*/  LDG.E R2, desc[UR4][R2.64] ;  /* 0x0000000402027981 */ /* 0x002ea2000c1e1900 */
[----:B------:R-:W-:-:S04]  /*0140*/  IADD3 R4, P0, PT, R4, UR8, RZ ;  /* 0x0000000804047c10 */ /* 0x000fc8000ff1e0ff */
[----:B------:R-:W-:Y:S01]  /*0150*/  IADD3.X R5, PT, PT, R0, UR9, RZ, P0, !PT ;  /* 0x0000000900057c10 */ /* 0x000fe200087fe4ff */
[----:B--2---:R-:W-:-:S05]  /*0160*/  FADD R7, R2, -5 ;  /* 0xc0a0000002077421 */ /* 0x004fca0000000000 */
[----:B------:R-:W-:Y:S01]  /*0170*/  STG.E desc[UR4][R4.64], R7 ;  /* 0x0000000704007986 */ /* 0x000fe2000c101904 */
[----:B------:R-:W-:Y:S05]  /*0180*/  EXIT ;  /* 0x000000000000794d */ /* 0x000fea0003800000 */
.L_x_0:
[----:B------:R-:W-:-:S00]  /*0190*/  BRA `(.L_x_0) ;  /* 0xfffffffc00fc7947 */ /* 0x000fc0000383ffff */
[----:B------:R-:W-:-:S00]  /*01a0*/  NOP ;  /* 0x0000000000007918 */ /* 0x000fc00000000000 */
        /* <DEDUP_REMOVED lines=13> */
.L_x_1:


//--------------------- .nv.shared.reserved.0     --------------------------
	.section	.nv.shared.reserved.0,"aw",@nobits
	.weak		__nv_reservedSMEM_offset_0_alias
	.size		__nv_reservedSMEM_offset_0_alias, 0, 64
	.other		__nv_reservedSMEM_offset_0_alias,@"STO_CUDA_RESERVED_SHARED STV_DEFAULT"
__nv_reservedSMEM_offset_0_alias:
	.zero		0
	.zero		64


//--------------------- .nv.constant0._Z8MyKernelPfS_m --------------------------
	.section	.nv.constant0._Z8MyKernelPfS_m,"a",@progbits
	.sectionflags	@""
	.align	4
.nv.constant0._Z8MyKernelPfS_m:
	.zero		920


//--------------------- SYMBOLS --------------------------

	.type		.nv.reservedSmem.offset0,@object
	.size		.nv.reservedSmem.offset0,0x4
